//
// Generated by NVIDIA NVVM Compiler
//
// Compiler Build ID: CL-36424714
// Cuda compilation tools, release 13.0, V13.0.88
// Based on NVVM 20.0.0
//

.version 9.0
.target sm_100
.address_size 64

	// .globl	_Z11loss_kernelPKfS0_PfS1_i

.visible .entry _Z11loss_kernelPKfS0_PfS1_i(
	.param .u64 .ptr .align 1 _Z11loss_kernelPKfS0_PfS1_i_param_0,
	.param .u64 .ptr .align 1 _Z11loss_kernelPKfS0_PfS1_i_param_1,
	.param .u64 .ptr .align 1 _Z11loss_kernelPKfS0_PfS1_i_param_2,
	.param .u64 .ptr .align 1 _Z11loss_kernelPKfS0_PfS1_i_param_3,
	.param .u32 _Z11loss_kernelPKfS0_PfS1_i_param_4
)
{
	.reg .pred 	%p<2>;
	.reg .b32 	%r<6>;
	.reg .b32 	%f<8>;
	.reg .b64 	%rd<12>;

	ld.param.u64 	%rd1, [_Z11loss_kernelPKfS0_PfS1_i_param_0];
	ld.param.u64 	%rd2, [_Z11loss_kernelPKfS0_PfS1_i_param_1];
	ld.param.u64 	%rd3, [_Z11loss_kernelPKfS0_PfS1_i_param_2];
	ld.param.u64 	%rd4, [_Z11loss_kernelPKfS0_PfS1_i_param_3];
	ld.param.u32 	%r2, [_Z11loss_kernelPKfS0_PfS1_i_param_4];
	mov.u32 	%r3, %ctaid.x;
	mov.u32 	%r4, %ntid.x;
	mov.u32 	%r5, %tid.x;
	mad.lo.s32 	%r1, %r3, %r4, %r5;
	setp.ge.s32 	%p1, %r1, %r2;
	@%p1 bra 	$L__BB0_2;
	cvta.to.global.u64 	%rd5, %rd1;
	cvta.to.global.u64 	%rd6, %rd2;
	cvta.to.global.u64 	%rd7, %rd3;
	cvta.to.global.u64 	%rd8, %rd4;
	mul.wide.s32 	%rd9, %r1, 4;
	add.s64 	%rd10, %rd5, %rd9;
	ld.global.f32 	%f1, [%rd10];
	add.s64 	%rd11, %rd6, %rd9;
	ld.global.f32 	%f2, [%rd11];
	sub.f32 	%f3, %f1, %f2;
	abs.f32 	%f4, %f3;
	atom.global.add.f32 	%f5, [%rd7], %f4;
	mul.f32 	%f6, %f3, %f3;
	atom.global.add.f32 	%f7, [%rd8], %f6;
$L__BB0_2:
	ret;

}


// ===== COMPILED SASS (sm_100) =====

	.target	sm_100

	.elftype	@"ET_EXEC"


//--------------------- .note.nv.tkinfo           --------------------------
	.section	.note.nv.tkinfo,"",@"SHT_NOTE"
	.sectionflags	@"SHF_NOTE_NV_TKINFO"
	.tkinfo
        /*0018*/ 	.word	0x00000002
        /*0030*/ 	.string	""
        /*0030*/ 	.string	"ptxas"
        /*0030*/ 	.string	"Cuda compilation tools, release 13.0, V13.0.88"
        /*0030*/ 	.string	"Build cuda_13.0.r13.0/compiler.36424714_0"
        /*0030*/ 	.string	"-arch sm_100 -m 64 "



//--------------------- .note.nv.cuinfo           --------------------------
	.section	.note.nv.cuinfo,"",@"SHT_NOTE"
	.sectionflags	@"SHF_NOTE_NV_CUINFO"
        /*0018*/ 	.short	0x0002
        /*001a*/ 	.short	0x0064
        /*001c*/ 	.short	0x0082
	.zero		2


//--------------------- .nv.info                  --------------------------
	.section	.nv.info,"",@"SHT_CUDA_INFO"
	.align	4


	//----- nvinfo : EIATTR_REGCOUNT
	.align		4
        /*0000*/ 	.byte	0x04, 0x2f
        /*0002*/ 	.short	(.L_1 - .L_0)
	.align		4
.L_0:
        /*0004*/ 	.word	index@(_Z11loss_kernelPKfS0_PfS1_i)
        /*0008*/ 	.word	0x00000010


	//----- nvinfo : EIATTR_FRAME_SIZE
	.align		4
.L_1:
        /*000c*/ 	.byte	0x04, 0x11
        /*000e*/ 	.short	(.L_3 - .L_2)
	.align		4
.L_2:
        /*0010*/ 	.word	index@(_Z11loss_kernelPKfS0_PfS1_i)
        /*0014*/ 	.word	0x00000000


	//----- nvinfo : EIATTR_MIN_STACK_SIZE
	.align		4
.L_3:
        /*0018*/ 	.byte	0x04, 0x12
        /*001a*/ 	.short	(.L_5 - .L_4)
	.align		4
.L_4:
        /*001c*/ 	.word	index@(_Z11loss_kernelPKfS0_PfS1_i)
        /*0020*/ 	.word	0x00000000
.L_5:


//--------------------- .nv.compat                --------------------------
	.section	.nv.compat,"",@"SHT_CUDA_COMPAT_INFO"
	.align	4
        /*0000*/ 	.byte	0x02, 0x09, 0x00, 0x00, 0x02, 0x02, 0x01, 0x00, 0x02, 0x05, 0x05, 0x00, 0x03, 0x07, 0x01, 0x01
        /*0010*/ 	.byte	0x02, 0x03, 0x00, 0x00, 0x02, 0x06, 0x01, 0x00, 0x04, 0x0b, 0x08, 0x00, 0x09, 0x00, 0x00, 0x00
        /*0020*/ 	.byte	0x00, 0x00, 0x00, 0x00


//--------------------- .nv.info._Z11loss_kernelPKfS0_PfS1_i --------------------------
	.section	.nv.info._Z11loss_kernelPKfS0_PfS1_i,"",@"SHT_CUDA_INFO"
	.sectionflags	@""
	.align	4


	//----- nvinfo : EIATTR_CUDA_API_VERSION
	.align		4
        /*0000*/ 	.byte	0x04, 0x37
        /*0002*/ 	.short	(.L_7 - .L_6)
.L_6:
        /*0004*/ 	.word	0x00000082


	//----- nvinfo : EIATTR_KPARAM_INFO
	.align		4
.L_7:
        /*0008*/ 	.byte	0x04, 0x17
        /*000a*/ 	.short	(.L_9 - .L_8)
.L_8:
        /*000c*/ 	.word	0x00000000
        /*0010*/ 	.short	0x0004
        /*0012*/ 	.short	0x0020
        /*0014*/ 	.byte	0x00, 0xf0, 0x11, 0x00


	//----- nvinfo : EIATTR_KPARAM_INFO
	.align		4
.L_9:
        /*0018*/ 	.byte	0x04, 0x17
        /*001a*/ 	.short	(.L_11 - .L_10)
.L_10:
        /*001c*/ 	.word	0x00000000
        /*0020*/ 	.short	0x0003
        /*0022*/ 	.short	0x0018
        /*0024*/ 	.byte	0x00, 0xf5, 0x21, 0x00


	//----- nvinfo : EIATTR_KPARAM_INFO
	.align		4
.L_11:
        /*0028*/ 	.byte	0x04, 0x17
        /*002a*/ 	.short	(.L_13 - .L_12)
.L_12:
        /*002c*/ 	.word	0x00000000
        /*0030*/ 	.short	0x0002
        /*0032*/ 	.short	0x0010
        /*0034*/ 	.byte	0x00, 0xf5, 0x21, 0x00


	//----- nvinfo : EIATTR_KPARAM_INFO
	.align		4
.L_13:
        /*0038*/ 	.byte	0x04, 0x17
        /*003a*/ 	.short	(.L_15 - .L_14)
.L_14:
        /*003c*/ 	.word	0x00000000
        /*0040*/ 	.short	0x0001
        /*0042*/ 	.short	0x0008
        /*0044*/ 	.byte	0x00, 0xf5, 0x21, 0x00


	//----- nvinfo : EIATTR_KPARAM_INFO
	.align		4
.L_15:
        /*0048*/ 	.byte	0x04, 0x17
        /*004a*/ 	.short	(.L_17 - .L_16)
.L_16:
        /*004c*/ 	.word	0x00000000
        /*0050*/ 	.short	0x0000
        /*0052*/ 	.short	0x0000
        /*0054*/ 	.byte	0x00, 0xf5, 0x21, 0x00


	//----- nvinfo : EIATTR_SPARSE_MMA_MASK
	.align		4
.L_17:
        /*0058*/ 	.byte	0x03, 0x50
        /*005a*/ 	.short	0x0000


	//----- nvinfo : EIATTR_MAXREG_COUNT
	.align		4
        /*005c*/ 	.byte	0x03, 0x1b
        /*005e*/ 	.short	0x00ff


	//----- nvinfo : EIATTR_MERCURY_ISA_VERSION
	.align		4
        /*0060*/ 	.byte	0x03, 0x5f
        /*0062*/ 	.short	0x0101


	//----- nvinfo : EIATTR_VRC_CTA_INIT_COUNT
	.align		4
        /*0064*/ 	.byte	0x02, 0x4a
	.zero		1
	.zero		1


	//----- nvinfo : EIATTR_EXIT_INSTR_OFFSETS
	.align		4
        /*0068*/ 	.byte	0x04, 0x1c
        /*006a*/ 	.short	(.L_19 - .L_18)


	//   ....[0]....
.L_18:
        /*006c*/ 	.word	0x00000070


	//   ....[1]....
        /*0070*/ 	.word	0x00000160


	//----- nvinfo : EIATTR_CBANK_PARAM_SIZE
	.align		4
.L_19:
        /*0074*/ 	.byte	0x03, 0x19
        /*0076*/ 	.short	0x0024


	//----- nvinfo : EIATTR_PARAM_CBANK
	.align		4
        /*0078*/ 	.byte	0x04, 0x0a
        /*007a*/ 	.short	(.L_21 - .L_20)
	.align		4
.L_20:
        /*007c*/ 	.word	index@(.nv.constant0._Z11loss_kernelPKfS0_PfS1_i)
        /*0080*/ 	.short	0x0380
        /*0082*/ 	.short	0x0024


	//----- nvinfo : EIATTR_SW_WAR
	.align		4
.L_21:
        /*0084*/ 	.byte	0x04, 0x36
        /*0086*/ 	.short	(.L_23 - .L_22)
.L_22:
        /*0088*/ 	.word	0x00000008
.L_23:


//--------------------- .nv.callgraph             --------------------------
	.section	.nv.callgraph,"",@"SHT_CUDA_CALLGRAPH"
	.align	4
	.sectionentsize	8
	.align		4
        /*0000*/ 	.word	0x00000000
	.align		4
        /*0004*/ 	.word	0xffffffff
	.align		4
        /*0008*/ 	.word	0x00000000
	.align		4
        /*000c*/ 	.word	0xfffffffe
	.align		4
        /*0010*/ 	.word	0x00000000
	.align		4
        /*0014*/ 	.word	0xfffffffd
	.align		4
        /*0018*/ 	.word	0x00000000
	.align		4
        /*001c*/ 	.word	0xfffffffc


//--------------------- .text._Z11loss_kernelPKfS0_PfS1_i --------------------------
	.section	.text._Z11loss_kernelPKfS0_PfS1_i,"ax",@progbits
	.align	128
        .global         _Z11loss_kernelPKfS0_PfS1_i
        .type           _Z11loss_kernelPKfS0_PfS1_i,@function
        .size           _Z11loss_kernelPKfS0_PfS1_i,(.L_x_1 - _Z11loss_kernelPKfS0_PfS1_i)
        .other          _Z11loss_kernelPKfS0_PfS1_i,@"STO_CUDA_ENTRY STV_DEFAULT"
_Z11loss_kernelPKfS0_PfS1_i:
.text._Z11loss_kernelPKfS0_PfS1_i:
[----:B------:R-:W-:Y:S01]  /*0000*/  LDC R1, c[0x0][0x37c] ;  /* 0x0000df00ff017b82 */ /* 0x000fe20000000800 */
[----:B------:R-:W0:Y:S07]  /*0010*/  S2R R0, SR_TID.X ;  /* 0x0000000000007919 */ /* 0x000e2e0000002100 */
[----:B------:R-:W0:Y:S01]  /*0020*/  S2UR UR4, SR_CTAID.X ;  /* 0x00000000000479c3 */ /* 0x000e220000002500 */
[----:B------:R-:W1:Y:S07]  /*0030*/  LDCU UR5, c[0x0][0x3a0] ;  /* 0x00007400ff0577ac */ /* 0x000e6e0008000800 */
[----:B------:R-:W0:Y:S02]  /*0040*/  LDC R7, c[0x0][0x360] ;  /* 0x0000d800ff077b82 */ /* 0x000e240000000800 */
[----:B0-----:R-:W-:-:S05]  /*0050*/  IMAD R7, R7, UR4, R0 ;  /* 0x0000000407077c24 */ /* 0x001fca000f8e0200 */
[----:B-1----:R-:W-:-:S13]  /*0060*/  ISETP.GE.AND P0, PT, R7, UR5, PT ;  /* 0x0000000507007c0c */ /* 0x002fda000bf06270 */
[----:B------:R-:W-:Y:S05]  /*0070*/  @P0 EXIT ;  /* 0x000000000000094d */ /* 0x000fea0003800000 */
[----:B------:R-:W0:Y:S01]  /*0080*/  LDC.64 R2, c[0x0][0x380] ;  /* 0x0000e000ff027b82 */ /* 0x000e220000000a00 */
[----:B------:R-:W1:Y:S07]  /*0090*/  LDCU.64 UR4, c[0x0][0x358] ;  /* 0x00006b00ff0477ac */ /* 0x000e6e0008000a00 */
[----:B------:R-:W2:Y:S01]  /*00a0*/  LDC.64 R4, c[0x0][0x388] ;  /* 0x0000e200ff047b82 */ /* 0x000ea20000000a00 */
[----:B0-----:R-:W-:-:S06]  /*00b0*/  IMAD.WIDE R2, R7, 0x4, R2 ;  /* 0x0000000407027825 */ /* 0x001fcc00078e0202 */
[----:B-1----:R-:W3:Y:S01]  /*00c0*/  LDG.E R2, desc[UR4][R2.64] ;  /* 0x0000000402027981 */ /* 0x002ee2000c1e1900 */
[----:B--2---:R-:W-:-:S06]  /*00d0*/  IMAD.WIDE R4, R7, 0x4, R4 ;  /* 0x0000000407047825 */ /* 0x004fcc00078e0204 */
[----:B------:R-:W3:Y:S01]  /*00e0*/  LDG.E R5, desc[UR4][R4.64] ;  /* 0x0000000404057981 */ /* 0x000ee2000c1e1900 */
[----:B------:R-:W0:Y:S08]  /*00f0*/  LDC.64 R6, c[0x0][0x390] ;  /* 0x0000e400ff067b82 */ /* 0x000e300000000a00 */
[----:B------:R-:W1:Y:S01]  /*0100*/  LDC.64 R8, c[0x0][0x398] ;  /* 0x0000e600ff087b82 */ /* 0x000e620000000a00 */
[----:B---3--:R-:W-:-:S04]  /*0110*/  FADD R0, R2, -R5 ;  /* 0x8000000502007221 */ /* 0x008fc80000000000 */
[C---:B------:R-:W-:Y:S01]  /*0120*/  FADD R13, |R0|.reuse, -RZ ;  /* 0x800000ff000d7221 */ /* 0x040fe20000000200 */
[----:B------:R-:W-:-:S04]  /*0130*/  FMUL R11, R0, R0 ;  /* 0x00000000000b7220 */ /* 0x000fc80000400000 */
[----:B0-----:R-:W-:Y:S04]  /*0140*/  REDG.E.ADD.F32.FTZ.RN.STRONG.GPU desc[UR4][R6.64], R13 ;  /* 0x0000000d060079a6 */ /* 0x001fe8000c12f304 */
[----:B-1----:R-:W-:Y:S01]  /*0150*/  REDG.E.ADD.F32.FTZ.RN.STRONG.GPU desc[UR4][R8.64], R11 ;  /* 0x0000000b080079a6 */ /* 0x002fe2000c12f304 */
[----:B------:R-:W-:Y:S05]  /*0160*/  EXIT ;  /* 0x000000000000794d */ /* 0x000fea0003800000 */
.L_x_0:
[----:B------:R-:W-:-:S00]  /*0170*/  BRA `(.L_x_0) ;  /* 0xfffffffc00fc7947 */ /* 0x000fc0000383ffff */
[----:B------:R-:W-:-:S00]  /*0180*/  NOP ;  /* 0x0000000000007918 */ /* 0x000fc00000000000 */
[----:B------:R-:W-:-:S00]  /*0190*/  NOP ;  /* 0x0000000000007918 */ /* 0x000fc00000000000 */
[----:B------:R-:W-:-:S00]  /*01a0*/  NOP ;  /* 0x0000000000007918 */ /* 0x000fc00000000000 */
[----:B------:R-:W-:-:S00]  /*01b0*/  NOP ;  /* 0x0000000000007918 */ /* 0x000fc00000000000 */
[----:B------:R-:W-:-:S00]  /*01c0*/  NOP ;  /* 0x0000000000007918 */ /* 0x000fc00000000000 */
[----:B------:R-:W-:-:S00]  /*01d0*/  NOP ;  /* 0x0000000000007918 */ /* 0x000fc00000000000 */
[----:B------:R-:W-:-:S00]  /*01e0*/  NOP ;  /* 0x0000000000007918 */ /* 0x000fc00000000000 */
[----:B------:R-:W-:-:S00]  /*01f0*/  NOP ;  /* 0x0000000000007918 */ /* 0x000fc00000000000 */
.L_x_1:


//--------------------- .nv.shared.reserved.0     --------------------------
	.section	.nv.shared.reserved.0,"aw",@nobits
	.weak		__nv_reservedSMEM_offset_0_alias
	.size		__nv_reservedSMEM_offset_0_alias, 0, 64
	.other		__nv_reservedSMEM_offset_0_alias,@"STO_CUDA_RESERVED_SHARED STV_DEFAULT"
__nv_reservedSMEM_offset_0_alias:
	.zero		0
	.zero		64


//--------------------- .nv.constant0._Z11loss_kernelPKfS0_PfS1_i --------------------------
	.section	.nv.constant0._Z11loss_kernelPKfS0_PfS1_i,"a",@progbits
	.sectionflags	@""
	.align	4
.nv.constant0._Z11loss_kernelPKfS0_PfS1_i:
	.zero		932


//--------------------- SYMBOLS --------------------------

	.type		.nv.reservedSmem.offset0,@object
	.size		.nv.reservedSmem.offset0,0x4
